//
// Generated by NVIDIA NVVM Compiler
//
// Compiler Build ID: CL-36424714
// Cuda compilation tools, release 13.0, V13.0.88
// Based on NVVM 20.0.0
//

.version 9.0
.target sm_100
.address_size 64

	// .globl	_ZN10vectorAdd110vectorAdd1EPfS0_S0_i

.visible .entry _ZN10vectorAdd110vectorAdd1EPfS0_S0_i(
	.param .u64 .ptr .align 1 _ZN10vectorAdd110vectorAdd1EPfS0_S0_i_param_0,
	.param .u64 .ptr .align 1 _ZN10vectorAdd110vectorAdd1EPfS0_S0_i_param_1,
	.param .u64 .ptr .align 1 _ZN10vectorAdd110vectorAdd1EPfS0_S0_i_param_2,
	.param .u32 _ZN10vectorAdd110vectorAdd1EPfS0_S0_i_param_3
)
{
	.reg .b32 	%r<7>;
	.reg .b32 	%f<4>;
	.reg .b64 	%rd<11>;

	ld.param.u64 	%rd1, [_ZN10vectorAdd110vectorAdd1EPfS0_S0_i_param_0];
	ld.param.u64 	%rd2, [_ZN10vectorAdd110vectorAdd1EPfS0_S0_i_param_1];
	ld.param.u64 	%rd3, [_ZN10vectorAdd110vectorAdd1EPfS0_S0_i_param_2];
	ld.param.u32 	%r1, [_ZN10vectorAdd110vectorAdd1EPfS0_S0_i_param_3];
	cvta.to.global.u64 	%rd4, %rd3;
	cvta.to.global.u64 	%rd5, %rd2;
	cvta.to.global.u64 	%rd6, %rd1;
	mov.u32 	%r2, %tid.x;
	mov.u32 	%r3, %ctaid.x;
	mov.u32 	%r4, %ntid.x;
	mad.lo.s32 	%r5, %r3, %r4, %r2;
	add.s32 	%r6, %r5, %r1;
	mul.wide.s32 	%rd7, %r6, 4;
	add.s64 	%rd8, %rd6, %rd7;
	ld.global.f32 	%f1, [%rd8];
	add.s64 	%rd9, %rd5, %rd7;
	ld.global.f32 	%f2, [%rd9];
	add.f32 	%f3, %f1, %f2;
	add.s64 	%rd10, %rd4, %rd7;
	st.global.f32 	[%rd10], %f3;
	ret;

}


// ===== COMPILED SASS (sm_100) =====

	.target	sm_100

	.elftype	@"ET_EXEC"


//--------------------- .note.nv.tkinfo           --------------------------
	.section	.note.nv.tkinfo,"",@"SHT_NOTE"
	.sectionflags	@"SHF_NOTE_NV_TKINFO"
	.tkinfo
        /*0018*/ 	.word	0x00000002
        /*0030*/ 	.string	""
        /*0030*/ 	.string	"ptxas"
        /*0030*/ 	.string	"Cuda compilation tools, release 13.0, V13.0.88"
        /*0030*/ 	.string	"Build cuda_13.0.r13.0/compiler.36424714_0"
        /*0030*/ 	.string	"-arch sm_100 -m 64 "



//--------------------- .note.nv.cuinfo           --------------------------
	.section	.note.nv.cuinfo,"",@"SHT_NOTE"
	.sectionflags	@"SHF_NOTE_NV_CUINFO"
        /*0018*/ 	.short	0x0002
        /*001a*/ 	.short	0x0064
        /*001c*/ 	.short	0x0082
	.zero		2


//--------------------- .nv.info                  --------------------------
	.section	.nv.info,"",@"SHT_CUDA_INFO"
	.align	4


	//----- nvinfo : EIATTR_REGCOUNT
	.align		4
        /*0000*/ 	.byte	0x04, 0x2f
        /*0002*/ 	.short	(.L_1 - .L_0)
	.align		4
.L_0:
        /*0004*/ 	.word	index@(_ZN10vectorAdd110vectorAdd1EPfS0_S0_i)
        /*0008*/ 	.word	0x0000000c


	//----- nvinfo : EIATTR_FRAME_SIZE
	.align		4
.L_1:
        /*000c*/ 	.byte	0x04, 0x11
        /*000e*/ 	.short	(.L_3 - .L_2)
	.align		4
.L_2:
        /*0010*/ 	.word	index@(_ZN10vectorAdd110vectorAdd1EPfS0_S0_i)
        /*0014*/ 	.word	0x00000000


	//----- nvinfo : EIATTR_MIN_STACK_SIZE
	.align		4
.L_3:
        /*0018*/ 	.byte	0x04, 0x12
        /*001a*/ 	.short	(.L_5 - .L_4)
	.align		4
.L_4:
        /*001c*/ 	.word	index@(_ZN10vectorAdd110vectorAdd1EPfS0_S0_i)
        /*0020*/ 	.word	0x00000000
.L_5:


//--------------------- .nv.compat                --------------------------
	.section	.nv.compat,"",@"SHT_CUDA_COMPAT_INFO"
	.align	4
        /*0000*/ 	.byte	0x02, 0x09, 0x00, 0x00, 0x02, 0x02, 0x01, 0x00, 0x02, 0x05, 0x05, 0x00, 0x03, 0x07, 0x01, 0x01
        /*0010*/ 	.byte	0x02, 0x03, 0x00, 0x00, 0x02, 0x06, 0x01, 0x00, 0x04, 0x0b, 0x08, 0x00, 0x09, 0x00, 0x00, 0x00
        /*0020*/ 	.byte	0x00, 0x00, 0x00, 0x00


//--------------------- .nv.info._ZN10vectorAdd110vectorAdd1EPfS0_S0_i --------------------------
	.section	.nv.info._ZN10vectorAdd110vectorAdd1EPfS0_S0_i,"",@"SHT_CUDA_INFO"
	.sectionflags	@""
	.align	4


	//----- nvinfo : EIATTR_CUDA_API_VERSION
	.align		4
        /*0000*/ 	.byte	0x04, 0x37
        /*0002*/ 	.short	(.L_7 - .L_6)
.L_6:
        /*0004*/ 	.word	0x00000082


	//----- nvinfo : EIATTR_KPARAM_INFO
	.align		4
.L_7:
        /*0008*/ 	.byte	0x04, 0x17
        /*000a*/ 	.short	(.L_9 - .L_8)
.L_8:
        /*000c*/ 	.word	0x00000000
        /*0010*/ 	.short	0x0003
        /*0012*/ 	.short	0x0018
        /*0014*/ 	.byte	0x00, 0xf0, 0x11, 0x00


	//----- nvinfo : EIATTR_KPARAM_INFO
	.align		4
.L_9:
        /*0018*/ 	.byte	0x04, 0x17
        /*001a*/ 	.short	(.L_11 - .L_10)
.L_10:
        /*001c*/ 	.word	0x00000000
        /*0020*/ 	.short	0x0002
        /*0022*/ 	.short	0x0010
        /*0024*/ 	.byte	0x00, 0xf5, 0x21, 0x00


	//----- nvinfo : EIATTR_KPARAM_INFO
	.align		4
.L_11:
        /*0028*/ 	.byte	0x04, 0x17
        /*002a*/ 	.short	(.L_13 - .L_12)
.L_12:
        /*002c*/ 	.word	0x00000000
        /*0030*/ 	.short	0x0001
        /*0032*/ 	.short	0x0008
        /*0034*/ 	.byte	0x00, 0xf5, 0x21, 0x00


	//----- nvinfo : EIATTR_KPARAM_INFO
	.align		4
.L_13:
        /*0038*/ 	.byte	0x04, 0x17
        /*003a*/ 	.short	(.L_15 - .L_14)
.L_14:
        /*003c*/ 	.word	0x00000000
        /*0040*/ 	.short	0x0000
        /*0042*/ 	.short	0x0000
        /*0044*/ 	.byte	0x00, 0xf5, 0x21, 0x00


	//----- nvinfo : EIATTR_SPARSE_MMA_MASK
	.align		4
.L_15:
        /*0048*/ 	.byte	0x03, 0x50
        /*004a*/ 	.short	0x0000


	//----- nvinfo : EIATTR_MAXREG_COUNT
	.align		4
        /*004c*/ 	.byte	0x03, 0x1b
        /*004e*/ 	.short	0x00ff


	//----- nvinfo : EIATTR_MERCURY_ISA_VERSION
	.align		4
        /*0050*/ 	.byte	0x03, 0x5f
        /*0052*/ 	.short	0x0101


	//----- nvinfo : EIATTR_VRC_CTA_INIT_COUNT
	.align		4
        /*0054*/ 	.byte	0x02, 0x4a
	.zero		1
	.zero		1


	//----- nvinfo : EIATTR_EXIT_INSTR_OFFSETS
	.align		4
        /*0058*/ 	.byte	0x04, 0x1c
        /*005a*/ 	.short	(.L_17 - .L_16)


	//   ....[0]....
.L_16:
        /*005c*/ 	.word	0x00000120


	//----- nvinfo : EIATTR_CBANK_PARAM_SIZE
	.align		4
.L_17:
        /*0060*/ 	.byte	0x03, 0x19
        /*0062*/ 	.short	0x001c


	//----- nvinfo : EIATTR_PARAM_CBANK
	.align		4
        /*0064*/ 	.byte	0x04, 0x0a
        /*0066*/ 	.short	(.L_19 - .L_18)
	.align		4
.L_18:
        /*0068*/ 	.word	index@(.nv.constant0._ZN10vectorAdd110vectorAdd1EPfS0_S0_i)
        /*006c*/ 	.short	0x0380
        /*006e*/ 	.short	0x001c


	//----- nvinfo : EIATTR_SW_WAR
	.align		4
.L_19:
        /*0070*/ 	.byte	0x04, 0x36
        /*0072*/ 	.short	(.L_21 - .L_20)
.L_20:
        /*0074*/ 	.word	0x00000008
.L_21:


//--------------------- .nv.callgraph             --------------------------
	.section	.nv.callgraph,"",@"SHT_CUDA_CALLGRAPH"
	.align	4
	.sectionentsize	8
	.align		4
        /*0000*/ 	.word	0x00000000
	.align		4
        /*0004*/ 	.word	0xffffffff
	.align		4
        /*0008*/ 	.word	0x00000000
	.align		4
        /*000c*/ 	.word	0xfffffffe
	.align		4
        /*0010*/ 	.word	0x00000000
	.align		4
        /*0014*/ 	.word	0xfffffffd
	.align		4
        /*0018*/ 	.word	0x00000000
	.align		4
        /*001c*/ 	.word	0xfffffffc


//--------------------- .text._ZN10vectorAdd110vectorAdd1EPfS0_S0_i --------------------------
	.section	.text._ZN10vectorAdd110vectorAdd1EPfS0_S0_i,"ax",@progbits
	.align	128
        .global         _ZN10vectorAdd110vectorAdd1EPfS0_S0_i
        .type           _ZN10vectorAdd110vectorAdd1EPfS0_S0_i,@function
        .size           _ZN10vectorAdd110vectorAdd1EPfS0_S0_i,(.L_x_1 - _ZN10vectorAdd110vectorAdd1EPfS0_S0_i)
        .other          _ZN10vectorAdd110vectorAdd1EPfS0_S0_i,@"STO_CUDA_ENTRY STV_DEFAULT"
_ZN10vectorAdd110vectorAdd1EPfS0_S0_i:
.text._ZN10vectorAdd110vectorAdd1EPfS0_S0_i:
[----:B------:R-:W-:Y:S01]  /*0000*/  LDC R1, c[0x0][0x37c] ;  /* 0x0000df00ff017b82 */ /* 0x000fe20000000800 */
[----:B------:R-:W0:Y:S07]  /*0010*/  S2R R0, SR_TID.X ;  /* 0x0000000000007919 */ /* 0x000e2e0000002100 */
[----:B------:R-:W0:Y:S01]  /*0020*/  S2UR UR6, SR_CTAID.X ;  /* 0x00000000000679c3 */ /* 0x000e220000002500 */
[----:B------:R-:W1:Y:S01]  /*0030*/  LDCU UR7, c[0x0][0x398] ;  /* 0x00007300ff0777ac */ /* 0x000e620008000800 */
[----:B------:R-:W2:Y:S06]  /*0040*/  LDCU.64 UR4, c[0x0][0x358] ;  /* 0x00006b00ff0477ac */ /* 0x000eac0008000a00 */
[----:B------:R-:W0:Y:S08]  /*0050*/  LDC R7, c[0x0][0x360] ;  /* 0x0000d800ff077b82 */ /* 0x000e300000000800 */
[----:B------:R-:W3:Y:S08]  /*0060*/  LDC.64 R2, c[0x0][0x380] ;  /* 0x0000e000ff027b82 */ /* 0x000ef00000000a00 */
[----:B------:R-:W4:Y:S01]  /*0070*/  LDC.64 R4, c[0x0][0x388] ;  /* 0x0000e200ff047b82 */ /* 0x000f220000000a00 */
[----:B0-----:R-:W-:-:S07]  /*0080*/  IMAD R0, R7, UR6, R0 ;  /* 0x0000000607007c24 */ /* 0x001fce000f8e0200 */
[----:B------:R-:W0:Y:S01]  /*0090*/  LDC.64 R6, c[0x0][0x390] ;  /* 0x0000e400ff067b82 */ /* 0x000e220000000a00 */
[----:B-1----:R-:W-:-:S05]  /*00a0*/  IADD3 R9, PT, PT, R0, UR7, RZ ;  /* 0x0000000700097c10 */ /* 0x002fca000fffe0ff */
[----:B---3--:R-:W-:-:S04]  /*00b0*/  IMAD.WIDE R2, R9, 0x4, R2 ;  /* 0x0000000409027825 */ /* 0x008fc800078e0202 */
[C---:B----4-:R-:W-:Y:S02]  /*00c0*/  IMAD.WIDE R4, R9.reuse, 0x4, R4 ;  /* 0x0000000409047825 */ /* 0x050fe400078e0204 */
[----:B--2---:R-:W2:Y:S04]  /*00d0*/  LDG.E R2, desc[UR4][R2.64] ;  /* 0x0000000402027981 */ /* 0x004ea8000c1e1900 */
[----:B------:R-:W2:Y:S01]  /*00e0*/  LDG.E R5, desc[UR4][R4.64] ;  /* 0x0000000404057981 */ /* 0x000ea2000c1e1900 */
[----:B0-----:R-:W-:-:S04]  /*00f0*/  IMAD.WIDE R6, R9, 0x4, R6 ;  /* 0x0000000409067825 */ /* 0x001fc800078e0206 */
[----:B--2---:R-:W-:-:S05]  /*0100*/  FADD R9, R2, R5 ;  /* 0x0000000502097221 */ /* 0x004fca0000000000 */
[----:B------:R-:W-:Y:S01]  /*0110*/  STG.E desc[UR4][R6.64], R9 ;  /* 0x0000000906007986 */ /* 0x000fe2000c101904 */
[----:B------:R-:W-:Y:S05]  /*0120*/  EXIT ;  /* 0x000000000000794d */ /* 0x000fea0003800000 */
.L_x_0:
[----:B------:R-:W-:-:S00]  /*0130*/  BRA `(.L_x_0) ;  /* 0xfffffffc00fc7947 */ /* 0x000fc0000383ffff */
[----:B------:R-:W-:-:S00]  /*0140*/  NOP ;  /* 0x0000000000007918 */ /* 0x000fc00000000000 */
        /* <DEDUP_REMOVED lines=11> */
.L_x_1:


//--------------------- .nv.shared.reserved.0     --------------------------
	.section	.nv.shared.reserved.0,"aw",@nobits
	.weak		__nv_reservedSMEM_offset_0_alias
	.size		__nv_reservedSMEM_offset_0_alias, 0, 64
	.other		__nv_reservedSMEM_offset_0_alias,@"STO_CUDA_RESERVED_SHARED STV_DEFAULT"
__nv_reservedSMEM_offset_0_alias:
	.zero		0
	.zero		64


//--------------------- .nv.constant0._ZN10vectorAdd110vectorAdd1EPfS0_S0_i --------------------------
	.section	.nv.constant0._ZN10vectorAdd110vectorAdd1EPfS0_S0_i,"a",@progbits
	.sectionflags	@""
	.align	4
.nv.constant0._ZN10vectorAdd110vectorAdd1EPfS0_S0_i:
	.zero		924


//--------------------- SYMBOLS --------------------------

	.type		.nv.reservedSmem.offset0,@object
	.size		.nv.reservedSmem.offset0,0x4
